//
// Generated by NVIDIA NVVM Compiler
//
// Compiler Build ID: CL-36424714
// Cuda compilation tools, release 13.0, V13.0.88
// Based on NVVM 20.0.0
//

.version 9.0
.target sm_100
.address_size 64

	// .globl	_ZN8parallel14GoldbergTarjan4pushEPiS1_S1_S1_S1_S1_S1_S1_S1_S1_S1_S1_iiii

.visible .entry _ZN8parallel14GoldbergTarjan4pushEPiS1_S1_S1_S1_S1_S1_S1_S1_S1_S1_S1_iiii(
	.param .u64 .ptr .align 1 _ZN8parallel14GoldbergTarjan4pushEPiS1_S1_S1_S1_S1_S1_S1_S1_S1_S1_S1_iiii_param_0,
	.param .u64 .ptr .align 1 _ZN8parallel14GoldbergTarjan4pushEPiS1_S1_S1_S1_S1_S1_S1_S1_S1_S1_S1_iiii_param_1,
	.param .u64 .ptr .align 1 _ZN8parallel14GoldbergTarjan4pushEPiS1_S1_S1_S1_S1_S1_S1_S1_S1_S1_S1_iiii_param_2,
	.param .u64 .ptr .align 1 _ZN8parallel14GoldbergTarjan4pushEPiS1_S1_S1_S1_S1_S1_S1_S1_S1_S1_S1_iiii_param_3,
	.param .u64 .ptr .align 1 _ZN8parallel14GoldbergTarjan4pushEPiS1_S1_S1_S1_S1_S1_S1_S1_S1_S1_S1_iiii_param_4,
	.param .u64 .ptr .align 1 _ZN8parallel14GoldbergTarjan4pushEPiS1_S1_S1_S1_S1_S1_S1_S1_S1_S1_S1_iiii_param_5,
	.param .u64 .ptr .align 1 _ZN8parallel14GoldbergTarjan4pushEPiS1_S1_S1_S1_S1_S1_S1_S1_S1_S1_S1_iiii_param_6,
	.param .u64 .ptr .align 1 _ZN8parallel14GoldbergTarjan4pushEPiS1_S1_S1_S1_S1_S1_S1_S1_S1_S1_S1_iiii_param_7,
	.param .u64 .ptr .align 1 _ZN8parallel14GoldbergTarjan4pushEPiS1_S1_S1_S1_S1_S1_S1_S1_S1_S1_S1_iiii_param_8,
	.param .u64 .ptr .align 1 _ZN8parallel14GoldbergTarjan4pushEPiS1_S1_S1_S1_S1_S1_S1_S1_S1_S1_S1_iiii_param_9,
	.param .u64 .ptr .align 1 _ZN8parallel14GoldbergTarjan4pushEPiS1_S1_S1_S1_S1_S1_S1_S1_S1_S1_S1_iiii_param_10,
	.param .u64 .ptr .align 1 _ZN8parallel14GoldbergTarjan4pushEPiS1_S1_S1_S1_S1_S1_S1_S1_S1_S1_S1_iiii_param_11,
	.param .u32 _ZN8parallel14GoldbergTarjan4pushEPiS1_S1_S1_S1_S1_S1_S1_S1_S1_S1_S1_iiii_param_12,
	.param .u32 _ZN8parallel14GoldbergTarjan4pushEPiS1_S1_S1_S1_S1_S1_S1_S1_S1_S1_S1_iiii_param_13,
	.param .u32 _ZN8parallel14GoldbergTarjan4pushEPiS1_S1_S1_S1_S1_S1_S1_S1_S1_S1_S1_iiii_param_14,
	.param .u32 _ZN8parallel14GoldbergTarjan4pushEPiS1_S1_S1_S1_S1_S1_S1_S1_S1_S1_S1_iiii_param_15
)
{


	ret;

}
	// .globl	_ZN8parallel14GoldbergTarjan7relableEPiS1_S1_S1_S1_S1_S1_S1_S1_S1_S1_S1_iiii
.visible .entry _ZN8parallel14GoldbergTarjan7relableEPiS1_S1_S1_S1_S1_S1_S1_S1_S1_S1_S1_iiii(
	.param .u64 .ptr .align 1 _ZN8parallel14GoldbergTarjan7relableEPiS1_S1_S1_S1_S1_S1_S1_S1_S1_S1_S1_iiii_param_0,
	.param .u64 .ptr .align 1 _ZN8parallel14GoldbergTarjan7relableEPiS1_S1_S1_S1_S1_S1_S1_S1_S1_S1_S1_iiii_param_1,
	.param .u64 .ptr .align 1 _ZN8parallel14GoldbergTarjan7relableEPiS1_S1_S1_S1_S1_S1_S1_S1_S1_S1_S1_iiii_param_2,
	.param .u64 .ptr .align 1 _ZN8parallel14GoldbergTarjan7relableEPiS1_S1_S1_S1_S1_S1_S1_S1_S1_S1_S1_iiii_param_3,
	.param .u64 .ptr .align 1 _ZN8parallel14GoldbergTarjan7relableEPiS1_S1_S1_S1_S1_S1_S1_S1_S1_S1_S1_iiii_param_4,
	.param .u64 .ptr .align 1 _ZN8parallel14GoldbergTarjan7relableEPiS1_S1_S1_S1_S1_S1_S1_S1_S1_S1_S1_iiii_param_5,
	.param .u64 .ptr .align 1 _ZN8parallel14GoldbergTarjan7relableEPiS1_S1_S1_S1_S1_S1_S1_S1_S1_S1_S1_iiii_param_6,
	.param .u64 .ptr .align 1 _ZN8parallel14GoldbergTarjan7relableEPiS1_S1_S1_S1_S1_S1_S1_S1_S1_S1_S1_iiii_param_7,
	.param .u64 .ptr .align 1 _ZN8parallel14GoldbergTarjan7relableEPiS1_S1_S1_S1_S1_S1_S1_S1_S1_S1_S1_iiii_param_8,
	.param .u64 .ptr .align 1 _ZN8parallel14GoldbergTarjan7relableEPiS1_S1_S1_S1_S1_S1_S1_S1_S1_S1_S1_iiii_param_9,
	.param .u64 .ptr .align 1 _ZN8parallel14GoldbergTarjan7relableEPiS1_S1_S1_S1_S1_S1_S1_S1_S1_S1_S1_iiii_param_10,
	.param .u64 .ptr .align 1 _ZN8parallel14GoldbergTarjan7relableEPiS1_S1_S1_S1_S1_S1_S1_S1_S1_S1_S1_iiii_param_11,
	.param .u32 _ZN8parallel14GoldbergTarjan7relableEPiS1_S1_S1_S1_S1_S1_S1_S1_S1_S1_S1_iiii_param_12,
	.param .u32 _ZN8parallel14GoldbergTarjan7relableEPiS1_S1_S1_S1_S1_S1_S1_S1_S1_S1_S1_iiii_param_13,
	.param .u32 _ZN8parallel14GoldbergTarjan7relableEPiS1_S1_S1_S1_S1_S1_S1_S1_S1_S1_S1_iiii_param_14,
	.param .u32 _ZN8parallel14GoldbergTarjan7relableEPiS1_S1_S1_S1_S1_S1_S1_S1_S1_S1_S1_iiii_param_15
)
{


	ret;

}


// ===== COMPILED SASS (sm_100) =====

	.target	sm_100

	.elftype	@"ET_EXEC"


//--------------------- .note.nv.tkinfo           --------------------------
	.section	.note.nv.tkinfo,"",@"SHT_NOTE"
	.sectionflags	@"SHF_NOTE_NV_TKINFO"
	.tkinfo
        /*0018*/ 	.word	0x00000002
        /*0030*/ 	.string	""
        /*0030*/ 	.string	"ptxas"
        /*0030*/ 	.string	"Cuda compilation tools, release 13.0, V13.0.88"
        /*0030*/ 	.string	"Build cuda_13.0.r13.0/compiler.36424714_0"
        /*0030*/ 	.string	"-arch sm_100 -m 64 "



//--------------------- .note.nv.cuinfo           --------------------------
	.section	.note.nv.cuinfo,"",@"SHT_NOTE"
	.sectionflags	@"SHF_NOTE_NV_CUINFO"
        /*0018*/ 	.short	0x0002
        /*001a*/ 	.short	0x0064
        /*001c*/ 	.short	0x0082
	.zero		2


//--------------------- .nv.info                  --------------------------
	.section	.nv.info,"",@"SHT_CUDA_INFO"
	.align	4


	//----- nvinfo : EIATTR_REGCOUNT
	.align		4
        /*0000*/ 	.byte	0x04, 0x2f
        /*0002*/ 	.short	(.L_1 - .L_0)
	.align		4
.L_0:
        /*0004*/ 	.word	index@(_ZN8parallel14GoldbergTarjan4pushEPiS1_S1_S1_S1_S1_S1_S1_S1_S1_S1_S1_iiii)
        /*0008*/ 	.word	0x00000004


	//----- nvinfo : EIATTR_FRAME_SIZE
	.align		4
.L_1:
        /*000c*/ 	.byte	0x04, 0x11
        /*000e*/ 	.short	(.L_3 - .L_2)
	.align		4
.L_2:
        /*0010*/ 	.word	index@(_ZN8parallel14GoldbergTarjan4pushEPiS1_S1_S1_S1_S1_S1_S1_S1_S1_S1_S1_iiii)
        /*0014*/ 	.word	0x00000000


	//----- nvinfo : EIATTR_REGCOUNT
	.align		4
.L_3:
        /*0018*/ 	.byte	0x04, 0x2f
        /*001a*/ 	.short	(.L_5 - .L_4)
	.align		4
.L_4:
        /*001c*/ 	.word	index@(_ZN8parallel14GoldbergTarjan7relableEPiS1_S1_S1_S1_S1_S1_S1_S1_S1_S1_S1_iiii)
        /*0020*/ 	.word	0x00000004


	//----- nvinfo : EIATTR_FRAME_SIZE
	.align		4
.L_5:
        /*0024*/ 	.byte	0x04, 0x11
        /*0026*/ 	.short	(.L_7 - .L_6)
	.align		4
.L_6:
        /*0028*/ 	.word	index@(_ZN8parallel14GoldbergTarjan7relableEPiS1_S1_S1_S1_S1_S1_S1_S1_S1_S1_S1_iiii)
        /*002c*/ 	.word	0x00000000


	//----- nvinfo : EIATTR_MIN_STACK_SIZE
	.align		4
.L_7:
        /*0030*/ 	.byte	0x04, 0x12
        /*0032*/ 	.short	(.L_9 - .L_8)
	.align		4
.L_8:
        /*0034*/ 	.word	index@(_ZN8parallel14GoldbergTarjan7relableEPiS1_S1_S1_S1_S1_S1_S1_S1_S1_S1_S1_iiii)
        /*0038*/ 	.word	0x00000000


	//----- nvinfo : EIATTR_MIN_STACK_SIZE
	.align		4
.L_9:
        /*003c*/ 	.byte	0x04, 0x12
        /*003e*/ 	.short	(.L_11 - .L_10)
	.align		4
.L_10:
        /*0040*/ 	.word	index@(_ZN8parallel14GoldbergTarjan4pushEPiS1_S1_S1_S1_S1_S1_S1_S1_S1_S1_S1_iiii)
        /*0044*/ 	.word	0x00000000
.L_11:


//--------------------- .nv.compat                --------------------------
	.section	.nv.compat,"",@"SHT_CUDA_COMPAT_INFO"
	.align	4
        /*0000*/ 	.byte	0x02, 0x09, 0x00, 0x00, 0x02, 0x02, 0x01, 0x00, 0x02, 0x05, 0x05, 0x00, 0x03, 0x07, 0x01, 0x01
        /*0010*/ 	.byte	0x02, 0x03, 0x00, 0x00, 0x02, 0x06, 0x01, 0x00, 0x04, 0x0b, 0x08, 0x00, 0x09, 0x00, 0x00, 0x00
        /*0020*/ 	.byte	0x00, 0x00, 0x00, 0x00


//--------------------- .nv.info._ZN8parallel14GoldbergTarjan7relableEPiS1_S1_S1_S1_S1_S1_S1_S1_S1_S1_S1_iiii --------------------------
	.section	.nv.info._ZN8parallel14GoldbergTarjan7relableEPiS1_S1_S1_S1_S1_S1_S1_S1_S1_S1_S1_iiii,"",@"SHT_CUDA_INFO"
	.sectionflags	@""
	.align	4


	//----- nvinfo : EIATTR_CUDA_API_VERSION
	.align		4
        /*0000*/ 	.byte	0x04, 0x37
        /*0002*/ 	.short	(.L_13 - .L_12)
.L_12:
        /*0004*/ 	.word	0x00000082


	//----- nvinfo : EIATTR_KPARAM_INFO
	.align		4
.L_13:
        /*0008*/ 	.byte	0x04, 0x17
        /*000a*/ 	.short	(.L_15 - .L_14)
.L_14:
        /*000c*/ 	.word	0x00000000
        /*0010*/ 	.short	0x000f
        /*0012*/ 	.short	0x006c
        /*0014*/ 	.byte	0x00, 0xf0, 0x11, 0x00


	//----- nvinfo : EIATTR_KPARAM_INFO
	.align		4
.L_15:
        /*0018*/ 	.byte	0x04, 0x17
        /*001a*/ 	.short	(.L_17 - .L_16)
.L_16:
        /*001c*/ 	.word	0x00000000
        /*0020*/ 	.short	0x000e
        /*0022*/ 	.short	0x0068
        /*0024*/ 	.byte	0x00, 0xf0, 0x11, 0x00


	//----- nvinfo : EIATTR_KPARAM_INFO
	.align		4
.L_17:
        /*0028*/ 	.byte	0x04, 0x17
        /*002a*/ 	.short	(.L_19 - .L_18)
.L_18:
        /*002c*/ 	.word	0x00000000
        /*0030*/ 	.short	0x000d
        /*0032*/ 	.short	0x0064
        /*0034*/ 	.byte	0x00, 0xf0, 0x11, 0x00


	//----- nvinfo : EIATTR_KPARAM_INFO
	.align		4
.L_19:
        /*0038*/ 	.byte	0x04, 0x17
        /*003a*/ 	.short	(.L_21 - .L_20)
.L_20:
        /*003c*/ 	.word	0x00000000
        /*0040*/ 	.short	0x000c
        /*0042*/ 	.short	0x0060
        /*0044*/ 	.byte	0x00, 0xf0, 0x11, 0x00


	//----- nvinfo : EIATTR_KPARAM_INFO
	.align		4
.L_21:
        /*0048*/ 	.byte	0x04, 0x17
        /*004a*/ 	.short	(.L_23 - .L_22)
.L_22:
        /*004c*/ 	.word	0x00000000
        /*0050*/ 	.short	0x000b
        /*0052*/ 	.short	0x0058
        /*0054*/ 	.byte	0x00, 0xf5, 0x21, 0x00


	//----- nvinfo : EIATTR_KPARAM_INFO
	.align		4
.L_23:
        /*0058*/ 	.byte	0x04, 0x17
        /*005a*/ 	.short	(.L_25 - .L_24)
.L_24:
        /*005c*/ 	.word	0x00000000
        /*0060*/ 	.short	0x000a
        /*0062*/ 	.short	0x0050
        /*0064*/ 	.byte	0x00, 0xf5, 0x21, 0x00


	//----- nvinfo : EIATTR_KPARAM_INFO
	.align		4
.L_25:
        /*0068*/ 	.byte	0x04, 0x17
        /*006a*/ 	.short	(.L_27 - .L_26)
.L_26:
        /*006c*/ 	.word	0x00000000
        /*0070*/ 	.short	0x0009
        /*0072*/ 	.short	0x0048
        /*0074*/ 	.byte	0x00, 0xf5, 0x21, 0x00


	//----- nvinfo : EIATTR_KPARAM_INFO
	.align		4
.L_27:
        /*0078*/ 	.byte	0x04, 0x17
        /*007a*/ 	.short	(.L_29 - .L_28)
.L_28:
        /*007c*/ 	.word	0x00000000
        /*0080*/ 	.short	0x0008
        /*0082*/ 	.short	0x0040
        /*0084*/ 	.byte	0x00, 0xf5, 0x21, 0x00


	//----- nvinfo : EIATTR_KPARAM_INFO
	.align		4
.L_29:
        /*0088*/ 	.byte	0x04, 0x17
        /*008a*/ 	.short	(.L_31 - .L_30)
.L_30:
        /*008c*/ 	.word	0x00000000
        /*0090*/ 	.short	0x0007
        /*0092*/ 	.short	0x0038
        /*0094*/ 	.byte	0x00, 0xf5, 0x21, 0x00


	//----- nvinfo : EIATTR_KPARAM_INFO
	.align		4
.L_31:
        /*0098*/ 	.byte	0x04, 0x17
        /*009a*/ 	.short	(.L_33 - .L_32)
.L_32:
        /*009c*/ 	.word	0x00000000
        /*00a0*/ 	.short	0x0006
        /*00a2*/ 	.short	0x0030
        /*00a4*/ 	.byte	0x00, 0xf5, 0x21, 0x00


	//----- nvinfo : EIATTR_KPARAM_INFO
	.align		4
.L_33:
        /*00a8*/ 	.byte	0x04, 0x17
        /*00aa*/ 	.short	(.L_35 - .L_34)
.L_34:
        /*00ac*/ 	.word	0x00000000
        /*00b0*/ 	.short	0x0005
        /*00b2*/ 	.short	0x0028
        /*00b4*/ 	.byte	0x00, 0xf5, 0x21, 0x00


	//----- nvinfo : EIATTR_KPARAM_INFO
	.align		4
.L_35:
        /*00b8*/ 	.byte	0x04, 0x17
        /*00ba*/ 	.short	(.L_37 - .L_36)
.L_36:
        /*00bc*/ 	.word	0x00000000
        /*00c0*/ 	.short	0x0004
        /*00c2*/ 	.short	0x0020
        /*00c4*/ 	.byte	0x00, 0xf5, 0x21, 0x00


	//----- nvinfo : EIATTR_KPARAM_INFO
	.align		4
.L_37:
        /*00c8*/ 	.byte	0x04, 0x17
        /*00ca*/ 	.short	(.L_39 - .L_38)
.L_38:
        /*00cc*/ 	.word	0x00000000
        /*00d0*/ 	.short	0x0003
        /*00d2*/ 	.short	0x0018
        /*00d4*/ 	.byte	0x00, 0xf5, 0x21, 0x00


	//----- nvinfo : EIATTR_KPARAM_INFO
	.align		4
.L_39:
        /*00d8*/ 	.byte	0x04, 0x17
        /*00da*/ 	.short	(.L_41 - .L_40)
.L_40:
        /*00dc*/ 	.word	0x00000000
        /*00e0*/ 	.short	0x0002
        /*00e2*/ 	.short	0x0010
        /*00e4*/ 	.byte	0x00, 0xf5, 0x21, 0x00


	//----- nvinfo : EIATTR_KPARAM_INFO
	.align		4
.L_41:
        /*00e8*/ 	.byte	0x04, 0x17
        /*00ea*/ 	.short	(.L_43 - .L_42)
.L_42:
        /*00ec*/ 	.word	0x00000000
        /*00f0*/ 	.short	0x0001
        /*00f2*/ 	.short	0x0008
        /*00f4*/ 	.byte	0x00, 0xf5, 0x21, 0x00


	//----- nvinfo : EIATTR_KPARAM_INFO
	.align		4
.L_43:
        /*00f8*/ 	.byte	0x04, 0x17
        /*00fa*/ 	.short	(.L_45 - .L_44)
.L_44:
        /*00fc*/ 	.word	0x00000000
        /*0100*/ 	.short	0x0000
        /*0102*/ 	.short	0x0000
        /*0104*/ 	.byte	0x00, 0xf5, 0x21, 0x00


	//----- nvinfo : EIATTR_SPARSE_MMA_MASK
	.align		4
.L_45:
        /*0108*/ 	.byte	0x03, 0x50
        /*010a*/ 	.short	0x0000


	//----- nvinfo : EIATTR_MAXREG_COUNT
	.align		4
        /*010c*/ 	.byte	0x03, 0x1b
        /*010e*/ 	.short	0x00ff


	//----- nvinfo : EIATTR_MERCURY_ISA_VERSION
	.align		4
        /*0110*/ 	.byte	0x03, 0x5f
        /*0112*/ 	.short	0x0101


	//----- nvinfo : EIATTR_VRC_CTA_INIT_COUNT
	.align		4
        /*0114*/ 	.byte	0x02, 0x4a
	.zero		1
	.zero		1


	//----- nvinfo : EIATTR_EXIT_INSTR_OFFSETS
	.align		4
        /*0118*/ 	.byte	0x04, 0x1c
        /*011a*/ 	.short	(.L_47 - .L_46)


	//   ....[0]....
.L_46:
        /*011c*/ 	.word	0x00000010


	//----- nvinfo : EIATTR_CBANK_PARAM_SIZE
	.align		4
.L_47:
        /*0120*/ 	.byte	0x03, 0x19
        /*0122*/ 	.short	0x0070


	//----- nvinfo : EIATTR_PARAM_CBANK
	.align		4
        /*0124*/ 	.byte	0x04, 0x0a
        /*0126*/ 	.short	(.L_49 - .L_48)
	.align		4
.L_48:
        /*0128*/ 	.word	index@(.nv.constant0._ZN8parallel14GoldbergTarjan7relableEPiS1_S1_S1_S1_S1_S1_S1_S1_S1_S1_S1_iiii)
        /*012c*/ 	.short	0x0380
        /*012e*/ 	.short	0x0070


	//----- nvinfo : EIATTR_SW_WAR
	.align		4
.L_49:
        /*0130*/ 	.byte	0x04, 0x36
        /*0132*/ 	.short	(.L_51 - .L_50)
.L_50:
        /*0134*/ 	.word	0x00000008
.L_51:


//--------------------- .nv.info._ZN8parallel14GoldbergTarjan4pushEPiS1_S1_S1_S1_S1_S1_S1_S1_S1_S1_S1_iiii --------------------------
	.section	.nv.info._ZN8parallel14GoldbergTarjan4pushEPiS1_S1_S1_S1_S1_S1_S1_S1_S1_S1_S1_iiii,"",@"SHT_CUDA_INFO"
	.sectionflags	@""
	.align	4


	//----- nvinfo : EIATTR_CUDA_API_VERSION
	.align		4
        /*0000*/ 	.byte	0x04, 0x37
        /*0002*/ 	.short	(.L_53 - .L_52)
.L_52:
        /*0004*/ 	.word	0x00000082


	//----- nvinfo : EIATTR_KPARAM_INFO
	.align		4
.L_53:
        /*0008*/ 	.byte	0x04, 0x17
        /*000a*/ 	.short	(.L_55 - .L_54)
.L_54:
        /*000c*/ 	.word	0x00000000
        /*0010*/ 	.short	0x000f
        /*0012*/ 	.short	0x006c
        /*0014*/ 	.byte	0x00, 0xf0, 0x11, 0x00


	//----- nvinfo : EIATTR_KPARAM_INFO
	.align		4
.L_55:
        /*0018*/ 	.byte	0x04, 0x17
        /*001a*/ 	.short	(.L_57 - .L_56)
.L_56:
        /*001c*/ 	.word	0x00000000
        /*0020*/ 	.short	0x000e
        /*0022*/ 	.short	0x0068
        /*0024*/ 	.byte	0x00, 0xf0, 0x11, 0x00


	//----- nvinfo : EIATTR_KPARAM_INFO
	.align		4
.L_57:
        /*0028*/ 	.byte	0x04, 0x17
        /*002a*/ 	.short	(.L_59 - .L_58)
.L_58:
        /*002c*/ 	.word	0x00000000
        /*0030*/ 	.short	0x000d
        /*0032*/ 	.short	0x0064
        /*0034*/ 	.byte	0x00, 0xf0, 0x11, 0x00


	//----- nvinfo : EIATTR_KPARAM_INFO
	.align		4
.L_59:
        /*0038*/ 	.byte	0x04, 0x17
        /*003a*/ 	.short	(.L_61 - .L_60)
.L_60:
        /*003c*/ 	.word	0x00000000
        /*0040*/ 	.short	0x000c
        /*0042*/ 	.short	0x0060
        /*0044*/ 	.byte	0x00, 0xf0, 0x11, 0x00


	//----- nvinfo : EIATTR_KPARAM_INFO
	.align		4
.L_61:
        /*0048*/ 	.byte	0x04, 0x17
        /*004a*/ 	.short	(.L_63 - .L_62)
.L_62:
        /*004c*/ 	.word	0x00000000
        /*0050*/ 	.short	0x000b
        /*0052*/ 	.short	0x0058
        /*0054*/ 	.byte	0x00, 0xf5, 0x21, 0x00


	//----- nvinfo : EIATTR_KPARAM_INFO
	.align		4
.L_63:
        /*0058*/ 	.byte	0x04, 0x17
        /*005a*/ 	.short	(.L_65 - .L_64)
.L_64:
        /*005c*/ 	.word	0x00000000
        /*0060*/ 	.short	0x000a
        /*0062*/ 	.short	0x0050
        /*0064*/ 	.byte	0x00, 0xf5, 0x21, 0x00


	//----- nvinfo : EIATTR_KPARAM_INFO
	.align		4
.L_65:
        /*0068*/ 	.byte	0x04, 0x17
        /*006a*/ 	.short	(.L_67 - .L_66)
.L_66:
        /*006c*/ 	.word	0x00000000
        /*0070*/ 	.short	0x0009
        /*0072*/ 	.short	0x0048
        /*0074*/ 	.byte	0x00, 0xf5, 0x21, 0x00


	//----- nvinfo : EIATTR_KPARAM_INFO
	.align		4
.L_67:
        /*0078*/ 	.byte	0x04, 0x17
        /*007a*/ 	.short	(.L_69 - .L_68)
.L_68:
        /*007c*/ 	.word	0x00000000
        /*0080*/ 	.short	0x0008
        /*0082*/ 	.short	0x0040
        /*0084*/ 	.byte	0x00, 0xf5, 0x21, 0x00


	//----- nvinfo : EIATTR_KPARAM_INFO
	.align		4
.L_69:
        /*0088*/ 	.byte	0x04, 0x17
        /*008a*/ 	.short	(.L_71 - .L_70)
.L_70:
        /*008c*/ 	.word	0x00000000
        /*0090*/ 	.short	0x0007
        /*0092*/ 	.short	0x0038
        /*0094*/ 	.byte	0x00, 0xf5, 0x21, 0x00


	//----- nvinfo : EIATTR_KPARAM_INFO
	.align		4
.L_71:
        /*0098*/ 	.byte	0x04, 0x17
        /*009a*/ 	.short	(.L_73 - .L_72)
.L_72:
        /*009c*/ 	.word	0x00000000
        /*00a0*/ 	.short	0x0006
        /*00a2*/ 	.short	0x0030
        /*00a4*/ 	.byte	0x00, 0xf5, 0x21, 0x00


	//----- nvinfo : EIATTR_KPARAM_INFO
	.align		4
.L_73:
        /*00a8*/ 	.byte	0x04, 0x17
        /*00aa*/ 	.short	(.L_75 - .L_74)
.L_74:
        /*00ac*/ 	.word	0x00000000
        /*00b0*/ 	.short	0x0005
        /*00b2*/ 	.short	0x0028
        /*00b4*/ 	.byte	0x00, 0xf5, 0x21, 0x00


	//----- nvinfo : EIATTR_KPARAM_INFO
	.align		4
.L_75:
        /*00b8*/ 	.byte	0x04, 0x17
        /*00ba*/ 	.short	(.L_77 - .L_76)
.L_76:
        /*00bc*/ 	.word	0x00000000
        /*00c0*/ 	.short	0x0004
        /*00c2*/ 	.short	0x0020
        /*00c4*/ 	.byte	0x00, 0xf5, 0x21, 0x00


	//----- nvinfo : EIATTR_KPARAM_INFO
	.align		4
.L_77:
        /*00c8*/ 	.byte	0x04, 0x17
        /*00ca*/ 	.short	(.L_79 - .L_78)
.L_78:
        /*00cc*/ 	.word	0x00000000
        /*00d0*/ 	.short	0x0003
        /*00d2*/ 	.short	0x0018
        /*00d4*/ 	.byte	0x00, 0xf5, 0x21, 0x00


	//----- nvinfo : EIATTR_KPARAM_INFO
	.align		4
.L_79:
        /*00d8*/ 	.byte	0x04, 0x17
        /*00da*/ 	.short	(.L_81 - .L_80)
.L_80:
        /*00dc*/ 	.word	0x00000000
        /*00e0*/ 	.short	0x0002
        /*00e2*/ 	.short	0x0010
        /*00e4*/ 	.byte	0x00, 0xf5, 0x21, 0x00


	//----- nvinfo : EIATTR_KPARAM_INFO
	.align		4
.L_81:
        /*00e8*/ 	.byte	0x04, 0x17
        /*00ea*/ 	.short	(.L_83 - .L_82)
.L_82:
        /*00ec*/ 	.word	0x00000000
        /*00f0*/ 	.short	0x0001
        /*00f2*/ 	.short	0x0008
        /*00f4*/ 	.byte	0x00, 0xf5, 0x21, 0x00


	//----- nvinfo : EIATTR_KPARAM_INFO
	.align		4
.L_83:
        /*00f8*/ 	.byte	0x04, 0x17
        /*00fa*/ 	.short	(.L_85 - .L_84)
.L_84:
        /*00fc*/ 	.word	0x00000000
        /*0100*/ 	.short	0x0000
        /*0102*/ 	.short	0x0000
        /*0104*/ 	.byte	0x00, 0xf5, 0x21, 0x00


	//----- nvinfo : EIATTR_SPARSE_MMA_MASK
	.align		4
.L_85:
        /*0108*/ 	.byte	0x03, 0x50
        /*010a*/ 	.short	0x0000


	//----- nvinfo : EIATTR_MAXREG_COUNT
	.align		4
        /*010c*/ 	.byte	0x03, 0x1b
        /*010e*/ 	.short	0x00ff


	//----- nvinfo : EIATTR_MERCURY_ISA_VERSION
	.align		4
        /*0110*/ 	.byte	0x03, 0x5f
        /*0112*/ 	.short	0x0101


	//----- nvinfo : EIATTR_VRC_CTA_INIT_COUNT
	.align		4
        /*0114*/ 	.byte	0x02, 0x4a
	.zero		1
	.zero		1


	//----- nvinfo : EIATTR_EXIT_INSTR_OFFSETS
	.align		4
        /*0118*/ 	.byte	0x04, 0x1c
        /*011a*/ 	.short	(.L_87 - .L_86)


	//   ....[0]....
.L_86:
        /*011c*/ 	.word	0x00000010


	//----- nvinfo : EIATTR_CBANK_PARAM_SIZE
	.align		4
.L_87:
        /*0120*/ 	.byte	0x03, 0x19
        /*0122*/ 	.short	0x0070


	//----- nvinfo : EIATTR_PARAM_CBANK
	.align		4
        /*0124*/ 	.byte	0x04, 0x0a
        /*0126*/ 	.short	(.L_89 - .L_88)
	.align		4
.L_88:
        /*0128*/ 	.word	index@(.nv.constant0._ZN8parallel14GoldbergTarjan4pushEPiS1_S1_S1_S1_S1_S1_S1_S1_S1_S1_S1_iiii)
        /*012c*/ 	.short	0x0380
        /*012e*/ 	.short	0x0070


	//----- nvinfo : EIATTR_SW_WAR
	.align		4
.L_89:
        /*0130*/ 	.byte	0x04, 0x36
        /*0132*/ 	.short	(.L_91 - .L_90)
.L_90:
        /*0134*/ 	.word	0x00000008
.L_91:


//--------------------- .nv.callgraph             --------------------------
	.section	.nv.callgraph,"",@"SHT_CUDA_CALLGRAPH"
	.align	4
	.sectionentsize	8
	.align		4
        /*0000*/ 	.word	0x00000000
	.align		4
        /*0004*/ 	.word	0xffffffff
	.align		4
        /*0008*/ 	.word	0x00000000
	.align		4
        /*000c*/ 	.word	0xfffffffe
	.align		4
        /*0010*/ 	.word	0x00000000
	.align		4
        /*0014*/ 	.word	0xfffffffd
	.align		4
        /*0018*/ 	.word	0x00000000
	.align		4
        /*001c*/ 	.word	0xfffffffc


//--------------------- .text._ZN8parallel14GoldbergTarjan7relableEPiS1_S1_S1_S1_S1_S1_S1_S1_S1_S1_S1_iiii --------------------------
	.section	.text._ZN8parallel14GoldbergTarjan7relableEPiS1_S1_S1_S1_S1_S1_S1_S1_S1_S1_S1_iiii,"ax",@progbits
	.align	128
        .global         _ZN8parallel14GoldbergTarjan7relableEPiS1_S1_S1_S1_S1_S1_S1_S1_S1_S1_S1_iiii
        .type           _ZN8parallel14GoldbergTarjan7relableEPiS1_S1_S1_S1_S1_S1_S1_S1_S1_S1_S1_iiii,@function
        .size           _ZN8parallel14GoldbergTarjan7relableEPiS1_S1_S1_S1_S1_S1_S1_S1_S1_S1_S1_iiii,(.L_x_2 - _ZN8parallel14GoldbergTarjan7relableEPiS1_S1_S1_S1_S1_S1_S1_S1_S1_S1_S1_iiii)
        .other          _ZN8parallel14GoldbergTarjan7relableEPiS1_S1_S1_S1_S1_S1_S1_S1_S1_S1_S1_iiii,@"STO_CUDA_ENTRY STV_DEFAULT"
_ZN8parallel14GoldbergTarjan7relableEPiS1_S1_S1_S1_S1_S1_S1_S1_S1_S1_S1_iiii:
.text._ZN8parallel14GoldbergTarjan7relableEPiS1_S1_S1_S1_S1_S1_S1_S1_S1_S1_S1_iiii:
[----:B------:R-:W-:Y:S01]  /*0000*/  LDC R1, c[0x0][0x37c] ;  /* 0x0000df00ff017b82 */ /* 0x000fe20000000800 */
[----:B------:R-:W-:Y:S05]  /*0010*/  EXIT ;  /* 0x000000000000794d */ /* 0x000fea0003800000 */
.L_x_0:
[----:B------:R-:W-:-:S00]  /*0020*/  BRA `(.L_x_0) ;  /* 0xfffffffc00fc7947 */ /* 0x000fc0000383ffff */
[----:B------:R-:W-:-:S00]  /*0030*/  NOP ;  /* 0x0000000000007918 */ /* 0x000fc00000000000 */
        /* <DEDUP_REMOVED lines=12> */
.L_x_2:


//--------------------- .text._ZN8parallel14GoldbergTarjan4pushEPiS1_S1_S1_S1_S1_S1_S1_S1_S1_S1_S1_iiii --------------------------
	.section	.text._ZN8parallel14GoldbergTarjan4pushEPiS1_S1_S1_S1_S1_S1_S1_S1_S1_S1_S1_iiii,"ax",@progbits
	.align	128
        .global         _ZN8parallel14GoldbergTarjan4pushEPiS1_S1_S1_S1_S1_S1_S1_S1_S1_S1_S1_iiii
        .type           _ZN8parallel14GoldbergTarjan4pushEPiS1_S1_S1_S1_S1_S1_S1_S1_S1_S1_S1_iiii,@function
        .size           _ZN8parallel14GoldbergTarjan4pushEPiS1_S1_S1_S1_S1_S1_S1_S1_S1_S1_S1_iiii,(.L_x_3 - _ZN8parallel14GoldbergTarjan4pushEPiS1_S1_S1_S1_S1_S1_S1_S1_S1_S1_S1_iiii)
        .other          _ZN8parallel14GoldbergTarjan4pushEPiS1_S1_S1_S1_S1_S1_S1_S1_S1_S1_S1_iiii,@"STO_CUDA_ENTRY STV_DEFAULT"
_ZN8parallel14GoldbergTarjan4pushEPiS1_S1_S1_S1_S1_S1_S1_S1_S1_S1_S1_iiii:
.text._ZN8parallel14GoldbergTarjan4pushEPiS1_S1_S1_S1_S1_S1_S1_S1_S1_S1_S1_iiii:
[----:B------:R-:W-:Y:S01]  /*0000*/  LDC R1, c[0x0][0x37c] ;  /* 0x0000df00ff017b82 */ /* 0x000fe20000000800 */
[----:B------:R-:W-:Y:S05]  /*0010*/  EXIT ;  /* 0x000000000000794d */ /* 0x000fea0003800000 */
.L_x_1:
        /* <DEDUP_REMOVED lines=14> */
.L_x_3:


//--------------------- .nv.shared.reserved.0     --------------------------
	.section	.nv.shared.reserved.0,"aw",@nobits
	.weak		__nv_reservedSMEM_offset_0_alias
	.size		__nv_reservedSMEM_offset_0_alias, 0, 64
	.other		__nv_reservedSMEM_offset_0_alias,@"STO_CUDA_RESERVED_SHARED STV_DEFAULT"
__nv_reservedSMEM_offset_0_alias:
	.zero		0
	.zero		64


//--------------------- .nv.constant0._ZN8parallel14GoldbergTarjan7relableEPiS1_S1_S1_S1_S1_S1_S1_S1_S1_S1_S1_iiii --------------------------
	.section	.nv.constant0._ZN8parallel14GoldbergTarjan7relableEPiS1_S1_S1_S1_S1_S1_S1_S1_S1_S1_S1_iiii,"a",@progbits
	.sectionflags	@""
	.align	4
.nv.constant0._ZN8parallel14GoldbergTarjan7relableEPiS1_S1_S1_S1_S1_S1_S1_S1_S1_S1_S1_iiii:
	.zero		1008


//--------------------- .nv.constant0._ZN8parallel14GoldbergTarjan4pushEPiS1_S1_S1_S1_S1_S1_S1_S1_S1_S1_S1_iiii --------------------------
	.section	.nv.constant0._ZN8parallel14GoldbergTarjan4pushEPiS1_S1_S1_S1_S1_S1_S1_S1_S1_S1_S1_iiii,"a",@progbits
	.sectionflags	@""
	.align	4
.nv.constant0._ZN8parallel14GoldbergTarjan4pushEPiS1_S1_S1_S1_S1_S1_S1_S1_S1_S1_S1_iiii:
	.zero		1008


//--------------------- SYMBOLS --------------------------

	.type		.nv.reservedSmem.offset0,@object
	.size		.nv.reservedSmem.offset0,0x4
